//
// Generated by NVIDIA NVVM Compiler
//
// Compiler Build ID: CL-36424714
// Cuda compilation tools, release 13.0, V13.0.88
// Based on NVVM 20.0.0
//

.version 9.0
.target sm_100
.address_size 64

	// .globl	_Z20knl_interleaved_haloPdS_iiiiiii

.visible .entry _Z20knl_interleaved_haloPdS_iiiiiii(
	.param .u64 .ptr .align 1 _Z20knl_interleaved_haloPdS_iiiiiii_param_0,
	.param .u64 .ptr .align 1 _Z20knl_interleaved_haloPdS_iiiiiii_param_1,
	.param .u32 _Z20knl_interleaved_haloPdS_iiiiiii_param_2,
	.param .u32 _Z20knl_interleaved_haloPdS_iiiiiii_param_3,
	.param .u32 _Z20knl_interleaved_haloPdS_iiiiiii_param_4,
	.param .u32 _Z20knl_interleaved_haloPdS_iiiiiii_param_5,
	.param .u32 _Z20knl_interleaved_haloPdS_iiiiiii_param_6,
	.param .u32 _Z20knl_interleaved_haloPdS_iiiiiii_param_7,
	.param .u32 _Z20knl_interleaved_haloPdS_iiiiiii_param_8
)
{
	.reg .pred 	%p<6>;
	.reg .b32 	%r<33>;
	.reg .b64 	%rd<8>;
	.reg .b64 	%fd<3>;

	ld.param.u64 	%rd1, [_Z20knl_interleaved_haloPdS_iiiiiii_param_0];
	ld.param.u64 	%rd2, [_Z20knl_interleaved_haloPdS_iiiiiii_param_1];
	ld.param.u32 	%r2, [_Z20knl_interleaved_haloPdS_iiiiiii_param_2];
	ld.param.u32 	%r3, [_Z20knl_interleaved_haloPdS_iiiiiii_param_3];
	ld.param.u32 	%r4, [_Z20knl_interleaved_haloPdS_iiiiiii_param_4];
	ld.param.u32 	%r5, [_Z20knl_interleaved_haloPdS_iiiiiii_param_5];
	ld.param.u32 	%r6, [_Z20knl_interleaved_haloPdS_iiiiiii_param_6];
	ld.param.u32 	%r7, [_Z20knl_interleaved_haloPdS_iiiiiii_param_7];
	ld.param.u32 	%r8, [_Z20knl_interleaved_haloPdS_iiiiiii_param_8];
	mov.u32 	%r9, %ctaid.x;
	mov.u32 	%r10, %ntid.x;
	mov.u32 	%r11, %tid.x;
	mad.lo.s32 	%r12, %r9, %r10, %r11;
	add.s32 	%r13, %r12, %r8;
	mov.u32 	%r14, %ctaid.y;
	mov.u32 	%r15, %ntid.y;
	mov.u32 	%r16, %tid.y;
	mad.lo.s32 	%r17, %r14, %r15, %r16;
	add.s32 	%r18, %r17, %r8;
	mov.u32 	%r20, %ctaid.z;
	mov.u32 	%r21, %ntid.z;
	mov.u32 	%r22, %tid.z;
	mad.lo.s32 	%r23, %r20, %r21, %r22;
	add.s32 	%r24, %r23, %r8;
	mul.lo.s32 	%r26, %r18, %r3;
	mad.lo.s32 	%r27, %r13, %r2, %r26;
	mad.lo.s32 	%r1, %r24, %r4, %r27;
	sub.s32 	%r28, %r5, %r8;
	setp.ge.s32 	%p1, %r13, %r28;
	sub.s32 	%r29, %r6, %r8;
	setp.ge.s32 	%p2, %r18, %r29;
	or.pred  	%p3, %p1, %p2;
	sub.s32 	%r31, %r7, %r8;
	setp.ge.s32 	%p4, %r24, %r31;
	or.pred  	%p5, %p3, %p4;
	@%p5 bra 	$L__BB0_2;
	cvta.to.global.u64 	%rd3, %rd1;
	cvta.to.global.u64 	%rd4, %rd2;
	mul.wide.s32 	%rd5, %r1, 8;
	add.s64 	%rd6, %rd3, %rd5;
	ld.global.f64 	%fd1, [%rd6];
	add.f64 	%fd2, %fd1, %fd1;
	add.s64 	%rd7, %rd4, %rd5;
	st.global.f64 	[%rd7], %fd2;
$L__BB0_2:
	ret;

}
	// .globl	_Z17knl_halo_at_startPdS_iii
.visible .entry _Z17knl_halo_at_startPdS_iii(
	.param .u64 .ptr .align 1 _Z17knl_halo_at_startPdS_iii_param_0,
	.param .u64 .ptr .align 1 _Z17knl_halo_at_startPdS_iii_param_1,
	.param .u32 _Z17knl_halo_at_startPdS_iii_param_2,
	.param .u32 _Z17knl_halo_at_startPdS_iii_param_3,
	.param .u32 _Z17knl_halo_at_startPdS_iii_param_4
)
{
	.reg .pred 	%p<4>;
	.reg .b32 	%r<21>;
	.reg .b64 	%rd<8>;
	.reg .b64 	%fd<3>;

	ld.param.u64 	%rd1, [_Z17knl_halo_at_startPdS_iii_param_0];
	ld.param.u64 	%rd2, [_Z17knl_halo_at_startPdS_iii_param_1];
	ld.param.u32 	%r2, [_Z17knl_halo_at_startPdS_iii_param_2];
	ld.param.u32 	%r4, [_Z17knl_halo_at_startPdS_iii_param_3];
	ld.param.u32 	%r5, [_Z17knl_halo_at_startPdS_iii_param_4];
	mov.u32 	%r6, %ctaid.x;
	mov.u32 	%r7, %ntid.x;
	mov.u32 	%r8, %tid.x;
	mov.u32 	%r9, %ctaid.y;
	mov.u32 	%r10, %ntid.y;
	mov.u32 	%r11, %tid.y;
	mad.lo.s32 	%r12, %r9, %r10, %r11;
	mov.u32 	%r13, %ctaid.z;
	mov.u32 	%r14, %ntid.z;
	mov.u32 	%r15, %tid.z;
	mad.lo.s32 	%r16, %r13, %r14, %r15;
	mov.u32 	%r18, %nctaid.x;
	mad.lo.s32 	%r19, %r12, %r18, %r6;
	mad.lo.s32 	%r20, %r19, %r7, %r8;
	mad.lo.s32 	%r1, %r4, %r16, %r20;
	setp.ge.u32 	%p1, %r20, %r5;
	setp.ge.s32 	%p2, %r16, %r2;
	or.pred  	%p3, %p1, %p2;
	@%p3 bra 	$L__BB1_2;
	cvta.to.global.u64 	%rd3, %rd1;
	cvta.to.global.u64 	%rd4, %rd2;
	mul.wide.s32 	%rd5, %r1, 8;
	add.s64 	%rd6, %rd3, %rd5;
	ld.global.f64 	%fd1, [%rd6];
	add.f64 	%fd2, %fd1, %fd1;
	add.s64 	%rd7, %rd4, %rd5;
	st.global.f64 	[%rd7], %fd2;
$L__BB1_2:
	ret;

}


// ===== COMPILED SASS (sm_100) =====

	.target	sm_100

	.elftype	@"ET_EXEC"


//--------------------- .note.nv.tkinfo           --------------------------
	.section	.note.nv.tkinfo,"",@"SHT_NOTE"
	.sectionflags	@"SHF_NOTE_NV_TKINFO"
	.tkinfo
        /*0018*/ 	.word	0x00000002
        /*0030*/ 	.string	""
        /*0030*/ 	.string	"ptxas"
        /*0030*/ 	.string	"Cuda compilation tools, release 13.0, V13.0.88"
        /*0030*/ 	.string	"Build cuda_13.0.r13.0/compiler.36424714_0"
        /*0030*/ 	.string	"-arch sm_100 -m 64 "



//--------------------- .note.nv.cuinfo           --------------------------
	.section	.note.nv.cuinfo,"",@"SHT_NOTE"
	.sectionflags	@"SHF_NOTE_NV_CUINFO"
        /*0018*/ 	.short	0x0002
        /*001a*/ 	.short	0x0064
        /*001c*/ 	.short	0x0082
	.zero		2


//--------------------- .nv.info                  --------------------------
	.section	.nv.info,"",@"SHT_CUDA_INFO"
	.align	4


	//----- nvinfo : EIATTR_REGCOUNT
	.align		4
        /*0000*/ 	.byte	0x04, 0x2f
        /*0002*/ 	.short	(.L_1 - .L_0)
	.align		4
.L_0:
        /*0004*/ 	.word	index@(_Z20knl_interleaved_haloPdS_iiiiiii)
        /*0008*/ 	.word	0x0000000c


	//----- nvinfo : EIATTR_FRAME_SIZE
	.align		4
.L_1:
        /*000c*/ 	.byte	0x04, 0x11
        /*000e*/ 	.short	(.L_3 - .L_2)
	.align		4
.L_2:
        /*0010*/ 	.word	index@(_Z20knl_interleaved_haloPdS_iiiiiii)
        /*0014*/ 	.word	0x00000000


	//----- nvinfo : EIATTR_REGCOUNT
	.align		4
.L_3:
        /*0018*/ 	.byte	0x04, 0x2f
        /*001a*/ 	.short	(.L_5 - .L_4)
	.align		4
.L_4:
        /*001c*/ 	.word	index@(_Z17knl_halo_at_startPdS_iii)
        /*0020*/ 	.word	0x0000000c


	//----- nvinfo : EIATTR_FRAME_SIZE
	.align		4
.L_5:
        /*0024*/ 	.byte	0x04, 0x11
        /*0026*/ 	.short	(.L_7 - .L_6)
	.align		4
.L_6:
        /*0028*/ 	.word	index@(_Z17knl_halo_at_startPdS_iii)
        /*002c*/ 	.word	0x00000000


	//----- nvinfo : EIATTR_MIN_STACK_SIZE
	.align		4
.L_7:
        /*0030*/ 	.byte	0x04, 0x12
        /*0032*/ 	.short	(.L_9 - .L_8)
	.align		4
.L_8:
        /*0034*/ 	.word	index@(_Z17knl_halo_at_startPdS_iii)
        /*0038*/ 	.word	0x00000000


	//----- nvinfo : EIATTR_MIN_STACK_SIZE
	.align		4
.L_9:
        /*003c*/ 	.byte	0x04, 0x12
        /*003e*/ 	.short	(.L_11 - .L_10)
	.align		4
.L_10:
        /*0040*/ 	.word	index@(_Z20knl_interleaved_haloPdS_iiiiiii)
        /*0044*/ 	.word	0x00000000
.L_11:


//--------------------- .nv.compat                --------------------------
	.section	.nv.compat,"",@"SHT_CUDA_COMPAT_INFO"
	.align	4
        /*0000*/ 	.byte	0x02, 0x09, 0x00, 0x00, 0x02, 0x02, 0x01, 0x00, 0x02, 0x05, 0x05, 0x00, 0x03, 0x07, 0x01, 0x01
        /*0010*/ 	.byte	0x02, 0x03, 0x00, 0x00, 0x02, 0x06, 0x01, 0x00, 0x04, 0x0b, 0x08, 0x00, 0x01, 0x00, 0x00, 0x00
        /*0020*/ 	.byte	0x00, 0x00, 0x00, 0x00


//--------------------- .nv.info._Z17knl_halo_at_startPdS_iii --------------------------
	.section	.nv.info._Z17knl_halo_at_startPdS_iii,"",@"SHT_CUDA_INFO"
	.sectionflags	@""
	.align	4


	//----- nvinfo : EIATTR_CUDA_API_VERSION
	.align		4
        /*0000*/ 	.byte	0x04, 0x37
        /*0002*/ 	.short	(.L_13 - .L_12)
.L_12:
        /*0004*/ 	.word	0x00000082


	//----- nvinfo : EIATTR_KPARAM_INFO
	.align		4
.L_13:
        /*0008*/ 	.byte	0x04, 0x17
        /*000a*/ 	.short	(.L_15 - .L_14)
.L_14:
        /*000c*/ 	.word	0x00000000
        /*0010*/ 	.short	0x0004
        /*0012*/ 	.short	0x0018
        /*0014*/ 	.byte	0x00, 0xf0, 0x11, 0x00


	//----- nvinfo : EIATTR_KPARAM_INFO
	.align		4
.L_15:
        /*0018*/ 	.byte	0x04, 0x17
        /*001a*/ 	.short	(.L_17 - .L_16)
.L_16:
        /*001c*/ 	.word	0x00000000
        /*0020*/ 	.short	0x0003
        /*0022*/ 	.short	0x0014
        /*0024*/ 	.byte	0x00, 0xf0, 0x11, 0x00


	//----- nvinfo : EIATTR_KPARAM_INFO
	.align		4
.L_17:
        /*0028*/ 	.byte	0x04, 0x17
        /*002a*/ 	.short	(.L_19 - .L_18)
.L_18:
        /*002c*/ 	.word	0x00000000
        /*0030*/ 	.short	0x0002
        /*0032*/ 	.short	0x0010
        /*0034*/ 	.byte	0x00, 0xf0, 0x11, 0x00


	//----- nvinfo : EIATTR_KPARAM_INFO
	.align		4
.L_19:
        /*0038*/ 	.byte	0x04, 0x17
        /*003a*/ 	.short	(.L_21 - .L_20)
.L_20:
        /*003c*/ 	.word	0x00000000
        /*0040*/ 	.short	0x0001
        /*0042*/ 	.short	0x0008
        /*0044*/ 	.byte	0x00, 0xf5, 0x21, 0x00


	//----- nvinfo : EIATTR_KPARAM_INFO
	.align		4
.L_21:
        /*0048*/ 	.byte	0x04, 0x17
        /*004a*/ 	.short	(.L_23 - .L_22)
.L_22:
        /*004c*/ 	.word	0x00000000
        /*0050*/ 	.short	0x0000
        /*0052*/ 	.short	0x0000
        /*0054*/ 	.byte	0x00, 0xf5, 0x21, 0x00


	//----- nvinfo : EIATTR_SPARSE_MMA_MASK
	.align		4
.L_23:
        /*0058*/ 	.byte	0x03, 0x50
        /*005a*/ 	.short	0x0000


	//----- nvinfo : EIATTR_MAXREG_COUNT
	.align		4
        /*005c*/ 	.byte	0x03, 0x1b
        /*005e*/ 	.short	0x00ff


	//----- nvinfo : EIATTR_MERCURY_ISA_VERSION
	.align		4
        /*0060*/ 	.byte	0x03, 0x5f
        /*0062*/ 	.short	0x0101


	//----- nvinfo : EIATTR_VRC_CTA_INIT_COUNT
	.align		4
        /*0064*/ 	.byte	0x02, 0x4a
	.zero		1
	.zero		1


	//----- nvinfo : EIATTR_EXIT_INSTR_OFFSETS
	.align		4
        /*0068*/ 	.byte	0x04, 0x1c
        /*006a*/ 	.short	(.L_25 - .L_24)


	//   ....[0]....
.L_24:
        /*006c*/ 	.word	0x00000140


	//   ....[1]....
        /*0070*/ 	.word	0x000001d0


	//----- nvinfo : EIATTR_CBANK_PARAM_SIZE
	.align		4
.L_25:
        /*0074*/ 	.byte	0x03, 0x19
        /*0076*/ 	.short	0x001c


	//----- nvinfo : EIATTR_PARAM_CBANK
	.align		4
        /*0078*/ 	.byte	0x04, 0x0a
        /*007a*/ 	.short	(.L_27 - .L_26)
	.align		4
.L_26:
        /*007c*/ 	.word	index@(.nv.constant0._Z17knl_halo_at_startPdS_iii)
        /*0080*/ 	.short	0x0380
        /*0082*/ 	.short	0x001c


	//----- nvinfo : EIATTR_SW_WAR
	.align		4
.L_27:
        /*0084*/ 	.byte	0x04, 0x36
        /*0086*/ 	.short	(.L_29 - .L_28)
.L_28:
        /*0088*/ 	.word	0x00000008
.L_29:


//--------------------- .nv.info._Z20knl_interleaved_haloPdS_iiiiiii --------------------------
	.section	.nv.info._Z20knl_interleaved_haloPdS_iiiiiii,"",@"SHT_CUDA_INFO"
	.sectionflags	@""
	.align	4


	//----- nvinfo : EIATTR_CUDA_API_VERSION
	.align		4
        /*0000*/ 	.byte	0x04, 0x37
        /*0002*/ 	.short	(.L_31 - .L_30)
.L_30:
        /*0004*/ 	.word	0x00000082


	//----- nvinfo : EIATTR_KPARAM_INFO
	.align		4
.L_31:
        /*0008*/ 	.byte	0x04, 0x17
        /*000a*/ 	.short	(.L_33 - .L_32)
.L_32:
        /*000c*/ 	.word	0x00000000
        /*0010*/ 	.short	0x0008
        /*0012*/ 	.short	0x0028
        /*0014*/ 	.byte	0x00, 0xf0, 0x11, 0x00


	//----- nvinfo : EIATTR_KPARAM_INFO
	.align		4
.L_33:
        /*0018*/ 	.byte	0x04, 0x17
        /*001a*/ 	.short	(.L_35 - .L_34)
.L_34:
        /*001c*/ 	.word	0x00000000
        /*0020*/ 	.short	0x0007
        /*0022*/ 	.short	0x0024
        /*0024*/ 	.byte	0x00, 0xf0, 0x11, 0x00


	//----- nvinfo : EIATTR_KPARAM_INFO
	.align		4
.L_35:
        /*0028*/ 	.byte	0x04, 0x17
        /*002a*/ 	.short	(.L_37 - .L_36)
.L_36:
        /*002c*/ 	.word	0x00000000
        /*0030*/ 	.short	0x0006
        /*0032*/ 	.short	0x0020
        /*0034*/ 	.byte	0x00, 0xf0, 0x11, 0x00


	//----- nvinfo : EIATTR_KPARAM_INFO
	.align		4
.L_37:
        /*0038*/ 	.byte	0x04, 0x17
        /*003a*/ 	.short	(.L_39 - .L_38)
.L_38:
        /*003c*/ 	.word	0x00000000
        /*0040*/ 	.short	0x0005
        /*0042*/ 	.short	0x001c
        /*0044*/ 	.byte	0x00, 0xf0, 0x11, 0x00


	//----- nvinfo : EIATTR_KPARAM_INFO
	.align		4
.L_39:
        /*0048*/ 	.byte	0x04, 0x17
        /*004a*/ 	.short	(.L_41 - .L_40)
.L_40:
        /*004c*/ 	.word	0x00000000
        /*0050*/ 	.short	0x0004
        /*0052*/ 	.short	0x0018
        /*0054*/ 	.byte	0x00, 0xf0, 0x11, 0x00


	//----- nvinfo : EIATTR_KPARAM_INFO
	.align		4
.L_41:
        /*0058*/ 	.byte	0x04, 0x17
        /*005a*/ 	.short	(.L_43 - .L_42)
.L_42:
        /*005c*/ 	.word	0x00000000
        /*0060*/ 	.short	0x0003
        /*0062*/ 	.short	0x0014
        /*0064*/ 	.byte	0x00, 0xf0, 0x11, 0x00


	//----- nvinfo : EIATTR_KPARAM_INFO
	.align		4
.L_43:
        /*0068*/ 	.byte	0x04, 0x17
        /*006a*/ 	.short	(.L_45 - .L_44)
.L_44:
        /*006c*/ 	.word	0x00000000
        /*0070*/ 	.short	0x0002
        /*0072*/ 	.short	0x0010
        /*0074*/ 	.byte	0x00, 0xf0, 0x11, 0x00


	//----- nvinfo : EIATTR_KPARAM_INFO
	.align		4
.L_45:
        /*0078*/ 	.byte	0x04, 0x17
        /*007a*/ 	.short	(.L_47 - .L_46)
.L_46:
        /*007c*/ 	.word	0x00000000
        /*0080*/ 	.short	0x0001
        /*0082*/ 	.short	0x0008
        /*0084*/ 	.byte	0x00, 0xf5, 0x21, 0x00


	//----- nvinfo : EIATTR_KPARAM_INFO
	.align		4
.L_47:
        /*0088*/ 	.byte	0x04, 0x17
        /*008a*/ 	.short	(.L_49 - .L_48)
.L_48:
        /*008c*/ 	.word	0x00000000
        /*0090*/ 	.short	0x0000
        /*0092*/ 	.short	0x0000
        /*0094*/ 	.byte	0x00, 0xf5, 0x21, 0x00


	//----- nvinfo : EIATTR_SPARSE_MMA_MASK
	.align		4
.L_49:
        /*0098*/ 	.byte	0x03, 0x50
        /*009a*/ 	.short	0x0000


	//----- nvinfo : EIATTR_MAXREG_COUNT
	.align		4
        /*009c*/ 	.byte	0x03, 0x1b
        /*009e*/ 	.short	0x00ff


	//----- nvinfo : EIATTR_MERCURY_ISA_VERSION
	.align		4
        /*00a0*/ 	.byte	0x03, 0x5f
        /*00a2*/ 	.short	0x0101


	//----- nvinfo : EIATTR_VRC_CTA_INIT_COUNT
	.align		4
        /*00a4*/ 	.byte	0x02, 0x4a
	.zero		1
	.zero		1


	//----- nvinfo : EIATTR_EXIT_INSTR_OFFSETS
	.align		4
        /*00a8*/ 	.byte	0x04, 0x1c
        /*00aa*/ 	.short	(.L_51 - .L_50)


	//   ....[0]....
.L_50:
        /*00ac*/ 	.word	0x000001c0


	//   ....[1]....
        /*00b0*/ 	.word	0x00000250


	//----- nvinfo : EIATTR_CBANK_PARAM_SIZE
	.align		4
.L_51:
        /*00b4*/ 	.byte	0x03, 0x19
        /*00b6*/ 	.short	0x002c


	//----- nvinfo : EIATTR_PARAM_CBANK
	.align		4
        /*00b8*/ 	.byte	0x04, 0x0a
        /*00ba*/ 	.short	(.L_53 - .L_52)
	.align		4
.L_52:
        /*00bc*/ 	.word	index@(.nv.constant0._Z20knl_interleaved_haloPdS_iiiiiii)
        /*00c0*/ 	.short	0x0380
        /*00c2*/ 	.short	0x002c


	//----- nvinfo : EIATTR_SW_WAR
	.align		4
.L_53:
        /*00c4*/ 	.byte	0x04, 0x36
        /*00c6*/ 	.short	(.L_55 - .L_54)
.L_54:
        /*00c8*/ 	.word	0x00000008
.L_55:


//--------------------- .nv.callgraph             --------------------------
	.section	.nv.callgraph,"",@"SHT_CUDA_CALLGRAPH"
	.align	4
	.sectionentsize	8
	.align		4
        /*0000*/ 	.word	0x00000000
	.align		4
        /*0004*/ 	.word	0xffffffff
	.align		4
        /*0008*/ 	.word	0x00000000
	.align		4
        /*000c*/ 	.word	0xfffffffe
	.align		4
        /*0010*/ 	.word	0x00000000
	.align		4
        /*0014*/ 	.word	0xfffffffd
	.align		4
        /*0018*/ 	.word	0x00000000
	.align		4
        /*001c*/ 	.word	0xfffffffc


//--------------------- .text._Z17knl_halo_at_startPdS_iii --------------------------
	.section	.text._Z17knl_halo_at_startPdS_iii,"ax",@progbits
	.align	128
        .global         _Z17knl_halo_at_startPdS_iii
        .type           _Z17knl_halo_at_startPdS_iii,@function
        .size           _Z17knl_halo_at_startPdS_iii,(.L_x_2 - _Z17knl_halo_at_startPdS_iii)
        .other          _Z17knl_halo_at_startPdS_iii,@"STO_CUDA_ENTRY STV_DEFAULT"
_Z17knl_halo_at_startPdS_iii:
.text._Z17knl_halo_at_startPdS_iii:
[----:B------:R-:W-:Y:S01]  /*0000*/  LDC R1, c[0x0][0x37c] ;  /* 0x0000df00ff017b82 */ /* 0x000fe20000000800 */
[----:B------:R-:W0:Y:S01]  /*0010*/  S2R R5, SR_TID.Y ;  /* 0x0000000000057919 */ /* 0x000e220000002200 */
[----:B------:R-:W1:Y:S06]  /*0020*/  LDCU UR5, c[0x0][0x360] ;  /* 0x00006c00ff0577ac */ /* 0x000e6c0008000800 */
[----:B------:R-:W0:Y:S01]  /*0030*/  S2UR UR6, SR_CTAID.Y ;  /* 0x00000000000679c3 */ /* 0x000e220000002600 */
[----:B------:R-:W2:Y:S01]  /*0040*/  S2R R7, SR_TID.Z ;  /* 0x0000000000077919 */ /* 0x000ea20000002300 */
[----:B------:R-:W3:Y:S01]  /*0050*/  LDCU.64 UR8, c[0x0][0x390] ;  /* 0x00007200ff0877ac */ /* 0x000ee20008000a00 */
[----:B------:R-:W1:Y:S01]  /*0060*/  S2R R3, SR_TID.X ;  /* 0x0000000000037919 */ /* 0x000e620000002100 */
[----:B------:R-:W4:Y:S04]  /*0070*/  LDCU UR10, c[0x0][0x398] ;  /* 0x00007300ff0a77ac */ /* 0x000f280008000800 */
[----:B------:R-:W0:Y:S08]  /*0080*/  LDC R0, c[0x0][0x364] ;  /* 0x0000d900ff007b82 */ /* 0x000e300000000800 */
[----:B------:R-:W2:Y:S08]  /*0090*/  LDC R2, c[0x0][0x368] ;  /* 0x0000da00ff027b82 */ /* 0x000eb00000000800 */
[----:B------:R-:W-:Y:S08]  /*00a0*/  S2UR UR4, SR_CTAID.X ;  /* 0x00000000000479c3 */ /* 0x000ff00000002500 */
[----:B------:R-:W2:Y:S01]  /*00b0*/  S2UR UR7, SR_CTAID.Z ;  /* 0x00000000000779c3 */ /* 0x000ea20000002700 */
[----:B0-----:R-:W-:-:S07]  /*00c0*/  IMAD R0, R0, UR6, R5 ;  /* 0x0000000600007c24 */ /* 0x001fce000f8e0205 */
[----:B------:R-:W0:Y:S01]  /*00d0*/  LDC R9, c[0x0][0x370] ;  /* 0x0000dc00ff097b82 */ /* 0x000e220000000800 */
[----:B--2---:R-:W-:-:S05]  /*00e0*/  IMAD R2, R2, UR7, R7 ;  /* 0x0000000702027c24 */ /* 0x004fca000f8e0207 */
[----:B---3--:R-:W-:Y:S01]  /*00f0*/  ISETP.GE.AND P0, PT, R2, UR8, PT ;  /* 0x0000000802007c0c */ /* 0x008fe2000bf06270 */
[----:B0-----:R-:W-:-:S04]  /*0100*/  IMAD R0, R0, R9, UR4 ;  /* 0x0000000400007e24 */ /* 0x001fc8000f8e0209 */
[----:B-1----:R-:W-:-:S04]  /*0110*/  IMAD R3, R0, UR5, R3 ;  /* 0x0000000500037c24 */ /* 0x002fc8000f8e0203 */
[----:B------:R-:W-:Y:S01]  /*0120*/  IMAD R9, R2, UR9, R3 ;  /* 0x0000000902097c24 */ /* 0x000fe2000f8e0203 */
[----:B----4-:R-:W-:-:S13]  /*0130*/  ISETP.GE.U32.OR P0, PT, R3, UR10, P0 ;  /* 0x0000000a03007c0c */ /* 0x010fda0008706470 */
[----:B------:R-:W-:Y:S05]  /*0140*/  @P0 EXIT ;  /* 0x000000000000094d */ /* 0x000fea0003800000 */
[----:B------:R-:W0:Y:S01]  /*0150*/  LDC.64 R2, c[0x0][0x380] ;  /* 0x0000e000ff027b82 */ /* 0x000e220000000a00 */
[----:B------:R-:W1:Y:S07]  /*0160*/  LDCU.64 UR4, c[0x0][0x358] ;  /* 0x00006b00ff0477ac */ /* 0x000e6e0008000a00 */
[----:B------:R-:W2:Y:S01]  /*0170*/  LDC.64 R6, c[0x0][0x388] ;  /* 0x0000e200ff067b82 */ /* 0x000ea20000000a00 */
[----:B0-----:R-:W-:-:S06]  /*0180*/  IMAD.WIDE R2, R9, 0x8, R2 ;  /* 0x0000000809027825 */ /* 0x001fcc00078e0202 */
[----:B-1----:R-:W3:Y:S01]  /*0190*/  LDG.E.64 R2, desc[UR4][R2.64] ;  /* 0x0000000402027981 */ /* 0x002ee2000c1e1b00 */
[----:B--2---:R-:W-:Y:S01]  /*01a0*/  IMAD.WIDE R6, R9, 0x8, R6 ;  /* 0x0000000809067825 */ /* 0x004fe200078e0206 */
[----:B---3--:R-:W-:-:S07]  /*01b0*/  DADD R4, R2, R2 ;  /* 0x0000000002047229 */ /* 0x008fce0000000002 */
[----:B------:R-:W-:Y:S01]  /*01c0*/  STG.E.64 desc[UR4][R6.64], R4 ;  /* 0x0000000406007986 */ /* 0x000fe2000c101b04 */
[----:B------:R-:W-:Y:S05]  /*01d0*/  EXIT ;  /* 0x000000000000794d */ /* 0x000fea0003800000 */
.L_x_0:
[----:B------:R-:W-:-:S00]  /*01e0*/  BRA `(.L_x_0) ;  /* 0xfffffffc00fc7947 */ /* 0x000fc0000383ffff */
[----:B------:R-:W-:-:S00]  /*01f0*/  NOP ;  /* 0x0000000000007918 */ /* 0x000fc00000000000 */
        /* <DEDUP_REMOVED lines=8> */
.L_x_2:


//--------------------- .text._Z20knl_interleaved_haloPdS_iiiiiii --------------------------
	.section	.text._Z20knl_interleaved_haloPdS_iiiiiii,"ax",@progbits
	.align	128
        .global         _Z20knl_interleaved_haloPdS_iiiiiii
        .type           _Z20knl_interleaved_haloPdS_iiiiiii,@function
        .size           _Z20knl_interleaved_haloPdS_iiiiiii,(.L_x_3 - _Z20knl_interleaved_haloPdS_iiiiiii)
        .other          _Z20knl_interleaved_haloPdS_iiiiiii,@"STO_CUDA_ENTRY STV_DEFAULT"
_Z20knl_interleaved_haloPdS_iiiiiii:
.text._Z20knl_interleaved_haloPdS_iiiiiii:
[----:B------:R-:W-:Y:S01]  /*0000*/  LDC R1, c[0x0][0x37c] ;  /* 0x0000df00ff017b82 */ /* 0x000fe20000000800 */
[----:B------:R-:W0:Y:S07]  /*0010*/  S2R R5, SR_TID.Y ;  /* 0x0000000000057919 */ /* 0x000e2e0000002200 */
[----:B------:R-:W1:Y:S01]  /*0020*/  LDC R0, c[0x0][0x360] ;  /* 0x0000d800ff007b82 */ /* 0x000e620000000800 */
[----:B------:R-:W2:Y:S01]  /*0030*/  LDCU UR9, c[0x0][0x3a8] ;  /* 0x00007500ff0977ac */ /* 0x000ea20008000800 */
[----:B------:R-:W1:Y:S01]  /*0040*/  S2R R3, SR_TID.X ;  /* 0x0000000000037919 */ /* 0x000e620000002100 */
[----:B------:R-:W2:Y:S01]  /*0050*/  LDCU.64 UR6, c[0x0][0x3a0] ;  /* 0x00007400ff0677ac */ /* 0x000ea20008000a00 */
[----:B------:R-:W3:Y:S04]  /*0060*/  S2R R7, SR_TID.Z ;  /* 0x0000000000077919 */ /* 0x000ee80000002300 */
[----:B------:R-:W0:Y:S01]  /*0070*/  S2UR UR5, SR_CTAID.Y ;  /* 0x00000000000579c3 */ /* 0x000e220000002600 */
[----:B------:R-:W4:Y:S07]  /*0080*/  LDCU.128 UR12, c[0x0][0x390] ;  /* 0x00007200ff0c77ac */ /* 0x000f2e0008000c00 */
[----:B------:R-:W0:Y:S08]  /*0090*/  LDC R2, c[0x0][0x364] ;  /* 0x0000d900ff027b82 */ /* 0x000e300000000800 */
[----:B------:R-:W1:Y:S08]  /*00a0*/  S2UR UR4, SR_CTAID.X ;  /* 0x00000000000479c3 */ /* 0x000e700000002500 */
[----:B------:R-:W3:Y:S08]  /*00b0*/  S2UR UR8, SR_CTAID.Z ;  /* 0x00000000000879c3 */ /* 0x000ef00000002700 */
[----:B------:R-:W3:Y:S01]  /*00c0*/  LDC R4, c[0x0][0x368] ;  /* 0x0000da00ff047b82 */ /* 0x000ee20000000800 */
[----:B0-----:R-:W-:Y:S01]  /*00d0*/  IMAD R2, R2, UR5, R5 ;  /* 0x0000000502027c24 */ /* 0x001fe2000f8e0205 */
[----:B--2---:R-:W-:-:S04]  /*00e0*/  UIADD3 UR5, UPT, UPT, -UR9, UR6, URZ ;  /* 0x0000000609057290 */ /* 0x004fc8000fffe1ff */
[----:B------:R-:W-:Y:S01]  /*00f0*/  IADD3 R2, PT, PT, R2, UR9, RZ ;  /* 0x0000000902027c10 */ /* 0x000fe2000fffe0ff */
[----:B-1----:R-:W-:Y:S01]  /*0100*/  IMAD R0, R0, UR4, R3 ;  /* 0x0000000400007c24 */ /* 0x002fe2000f8e0203 */
[----:B----4-:R-:W-:Y:S02]  /*0110*/  UIADD3 UR4, UPT, UPT, -UR9, UR15, URZ ;  /* 0x0000000f09047290 */ /* 0x010fe4000fffe1ff */
[C---:B------:R-:W-:Y:S01]  /*0120*/  ISETP.GE.AND P0, PT, R2.reuse, UR5, PT ;  /* 0x0000000502007c0c */ /* 0x040fe2000bf06270 */
[----:B------:R-:W-:Y:S01]  /*0130*/  UIADD3 UR5, UPT, UPT, -UR9, UR7, URZ ;  /* 0x0000000709057290 */ /* 0x000fe2000fffe1ff */
[----:B------:R-:W-:Y:S01]  /*0140*/  IMAD R5, R2, UR13, RZ ;  /* 0x0000000d02057c24 */ /* 0x000fe2000f8e02ff */
[----:B------:R-:W-:-:S04]  /*0150*/  IADD3 R0, PT, PT, R0, UR9, RZ ;  /* 0x0000000900007c10 */ /* 0x000fc8000fffe0ff */
[C---:B------:R-:W-:Y:S01]  /*0160*/  ISETP.GE.OR P0, PT, R0.reuse, UR4, P0 ;  /* 0x0000000400007c0c */ /* 0x040fe20008706670 */
[----:B------:R-:W-:Y:S02]  /*0170*/  IMAD R0, R0, UR12, R5 ;  /* 0x0000000c00007c24 */ /* 0x000fe4000f8e0205 */
[----:B---3--:R-:W-:-:S05]  /*0180*/  IMAD R3, R4, UR8, R7 ;  /* 0x0000000804037c24 */ /* 0x008fca000f8e0207 */
[----:B------:R-:W-:-:S04]  /*0190*/  IADD3 R3, PT, PT, R3, UR9, RZ ;  /* 0x0000000903037c10 */ /* 0x000fc8000fffe0ff */
[C---:B------:R-:W-:Y:S01]  /*01a0*/  ISETP.GE.OR P0, PT, R3.reuse, UR5, P0 ;  /* 0x0000000503007c0c */ /* 0x040fe20008706670 */
[----:B------:R-:W-:-:S12]  /*01b0*/  IMAD R9, R3, UR14, R0 ;  /* 0x0000000e03097c24 */ /* 0x000fd8000f8e0200 */
        /* <DEDUP_REMOVED lines=10> */
.L_x_1:
        /* <DEDUP_REMOVED lines=10> */
.L_x_3:


//--------------------- .nv.shared.reserved.0     --------------------------
	.section	.nv.shared.reserved.0,"aw",@nobits
	.weak		__nv_reservedSMEM_offset_0_alias
	.size		__nv_reservedSMEM_offset_0_alias, 0, 64
	.other		__nv_reservedSMEM_offset_0_alias,@"STO_CUDA_RESERVED_SHARED STV_DEFAULT"
__nv_reservedSMEM_offset_0_alias:
	.zero		0
	.zero		64


//--------------------- .nv.constant0._Z17knl_halo_at_startPdS_iii --------------------------
	.section	.nv.constant0._Z17knl_halo_at_startPdS_iii,"a",@progbits
	.sectionflags	@""
	.align	4
.nv.constant0._Z17knl_halo_at_startPdS_iii:
	.zero		924


//--------------------- .nv.constant0._Z20knl_interleaved_haloPdS_iiiiiii --------------------------
	.section	.nv.constant0._Z20knl_interleaved_haloPdS_iiiiiii,"a",@progbits
	.sectionflags	@""
	.align	4
.nv.constant0._Z20knl_interleaved_haloPdS_iiiiiii:
	.zero		940


//--------------------- SYMBOLS --------------------------

	.type		.nv.reservedSmem.offset0,@object
	.size		.nv.reservedSmem.offset0,0x4
